//
// Generated by NVIDIA NVVM Compiler
//
// Compiler Build ID: CL-36424714
// Cuda compilation tools, release 13.0, V13.0.88
// Based on NVVM 20.0.0
//

.version 9.0
.target sm_100
.address_size 64

	// .globl	_Z13sumArrayOnGpuPiS_S_iiii

.visible .entry _Z13sumArrayOnGpuPiS_S_iiii(
	.param .u64 .ptr .align 1 _Z13sumArrayOnGpuPiS_S_iiii_param_0,
	.param .u64 .ptr .align 1 _Z13sumArrayOnGpuPiS_S_iiii_param_1,
	.param .u64 .ptr .align 1 _Z13sumArrayOnGpuPiS_S_iiii_param_2,
	.param .u32 _Z13sumArrayOnGpuPiS_S_iiii_param_3,
	.param .u32 _Z13sumArrayOnGpuPiS_S_iiii_param_4,
	.param .u32 _Z13sumArrayOnGpuPiS_S_iiii_param_5,
	.param .u32 _Z13sumArrayOnGpuPiS_S_iiii_param_6
)
{
	.reg .b32 	%r<14>;
	.reg .b64 	%rd<11>;

	ld.param.u64 	%rd1, [_Z13sumArrayOnGpuPiS_S_iiii_param_0];
	ld.param.u64 	%rd2, [_Z13sumArrayOnGpuPiS_S_iiii_param_1];
	ld.param.u64 	%rd3, [_Z13sumArrayOnGpuPiS_S_iiii_param_2];
	ld.param.u32 	%r1, [_Z13sumArrayOnGpuPiS_S_iiii_param_3];
	ld.param.u32 	%r2, [_Z13sumArrayOnGpuPiS_S_iiii_param_4];
	ld.param.u32 	%r3, [_Z13sumArrayOnGpuPiS_S_iiii_param_6];
	cvta.to.global.u64 	%rd4, %rd3;
	cvta.to.global.u64 	%rd5, %rd2;
	cvta.to.global.u64 	%rd6, %rd1;
	mov.u32 	%r4, %ctaid.y;
	mov.u32 	%r5, %ctaid.x;
	mad.lo.s32 	%r6, %r3, %r4, %r5;
	mov.u32 	%r7, %tid.y;
	mov.u32 	%r8, %tid.x;
	mad.lo.s32 	%r9, %r6, %r1, %r7;
	mad.lo.s32 	%r10, %r9, %r2, %r8;
	mul.wide.s32 	%rd7, %r10, 4;
	add.s64 	%rd8, %rd6, %rd7;
	ld.global.u32 	%r11, [%rd8];
	add.s64 	%rd9, %rd5, %rd7;
	ld.global.u32 	%r12, [%rd9];
	add.s32 	%r13, %r12, %r11;
	add.s64 	%rd10, %rd4, %rd7;
	st.global.u32 	[%rd10], %r13;
	ret;

}


// ===== COMPILED SASS (sm_100) =====

	.target	sm_100

	.elftype	@"ET_EXEC"


//--------------------- .note.nv.tkinfo           --------------------------
	.section	.note.nv.tkinfo,"",@"SHT_NOTE"
	.sectionflags	@"SHF_NOTE_NV_TKINFO"
	.tkinfo
        /*0018*/ 	.word	0x00000002
        /*0030*/ 	.string	""
        /*0030*/ 	.string	"ptxas"
        /*0030*/ 	.string	"Cuda compilation tools, release 13.0, V13.0.88"
        /*0030*/ 	.string	"Build cuda_13.0.r13.0/compiler.36424714_0"
        /*0030*/ 	.string	"-arch sm_100 -m 64 "



//--------------------- .note.nv.cuinfo           --------------------------
	.section	.note.nv.cuinfo,"",@"SHT_NOTE"
	.sectionflags	@"SHF_NOTE_NV_CUINFO"
        /*0018*/ 	.short	0x0002
        /*001a*/ 	.short	0x0064
        /*001c*/ 	.short	0x0082
	.zero		2


//--------------------- .nv.info                  --------------------------
	.section	.nv.info,"",@"SHT_CUDA_INFO"
	.align	4


	//----- nvinfo : EIATTR_REGCOUNT
	.align		4
        /*0000*/ 	.byte	0x04, 0x2f
        /*0002*/ 	.short	(.L_1 - .L_0)
	.align		4
.L_0:
        /*0004*/ 	.word	index@(_Z13sumArrayOnGpuPiS_S_iiii)
        /*0008*/ 	.word	0x0000000e


	//----- nvinfo : EIATTR_FRAME_SIZE
	.align		4
.L_1:
        /*000c*/ 	.byte	0x04, 0x11
        /*000e*/ 	.short	(.L_3 - .L_2)
	.align		4
.L_2:
        /*0010*/ 	.word	index@(_Z13sumArrayOnGpuPiS_S_iiii)
        /*0014*/ 	.word	0x00000000


	//----- nvinfo : EIATTR_MIN_STACK_SIZE
	.align		4
.L_3:
        /*0018*/ 	.byte	0x04, 0x12
        /*001a*/ 	.short	(.L_5 - .L_4)
	.align		4
.L_4:
        /*001c*/ 	.word	index@(_Z13sumArrayOnGpuPiS_S_iiii)
        /*0020*/ 	.word	0x00000000
.L_5:


//--------------------- .nv.compat                --------------------------
	.section	.nv.compat,"",@"SHT_CUDA_COMPAT_INFO"
	.align	4
        /*0000*/ 	.byte	0x02, 0x09, 0x00, 0x00, 0x02, 0x02, 0x01, 0x00, 0x02, 0x05, 0x05, 0x00, 0x03, 0x07, 0x01, 0x01
        /*0010*/ 	.byte	0x02, 0x03, 0x00, 0x00, 0x02, 0x06, 0x01, 0x00, 0x04, 0x0b, 0x08, 0x00, 0x09, 0x00, 0x00, 0x00
        /*0020*/ 	.byte	0x00, 0x00, 0x00, 0x00


//--------------------- .nv.info._Z13sumArrayOnGpuPiS_S_iiii --------------------------
	.section	.nv.info._Z13sumArrayOnGpuPiS_S_iiii,"",@"SHT_CUDA_INFO"
	.sectionflags	@""
	.align	4


	//----- nvinfo : EIATTR_CUDA_API_VERSION
	.align		4
        /*0000*/ 	.byte	0x04, 0x37
        /*0002*/ 	.short	(.L_7 - .L_6)
.L_6:
        /*0004*/ 	.word	0x00000082


	//----- nvinfo : EIATTR_KPARAM_INFO
	.align		4
.L_7:
        /*0008*/ 	.byte	0x04, 0x17
        /*000a*/ 	.short	(.L_9 - .L_8)
.L_8:
        /*000c*/ 	.word	0x00000000
        /*0010*/ 	.short	0x0006
        /*0012*/ 	.short	0x0024
        /*0014*/ 	.byte	0x00, 0xf0, 0x11, 0x00


	//----- nvinfo : EIATTR_KPARAM_INFO
	.align		4
.L_9:
        /*0018*/ 	.byte	0x04, 0x17
        /*001a*/ 	.short	(.L_11 - .L_10)
.L_10:
        /*001c*/ 	.word	0x00000000
        /*0020*/ 	.short	0x0005
        /*0022*/ 	.short	0x0020
        /*0024*/ 	.byte	0x00, 0xf0, 0x11, 0x00


	//----- nvinfo : EIATTR_KPARAM_INFO
	.align		4
.L_11:
        /*0028*/ 	.byte	0x04, 0x17
        /*002a*/ 	.short	(.L_13 - .L_12)
.L_12:
        /*002c*/ 	.word	0x00000000
        /*0030*/ 	.short	0x0004
        /*0032*/ 	.short	0x001c
        /*0034*/ 	.byte	0x00, 0xf0, 0x11, 0x00


	//----- nvinfo : EIATTR_KPARAM_INFO
	.align		4
.L_13:
        /*0038*/ 	.byte	0x04, 0x17
        /*003a*/ 	.short	(.L_15 - .L_14)
.L_14:
        /*003c*/ 	.word	0x00000000
        /*0040*/ 	.short	0x0003
        /*0042*/ 	.short	0x0018
        /*0044*/ 	.byte	0x00, 0xf0, 0x11, 0x00


	//----- nvinfo : EIATTR_KPARAM_INFO
	.align		4
.L_15:
        /*0048*/ 	.byte	0x04, 0x17
        /*004a*/ 	.short	(.L_17 - .L_16)
.L_16:
        /*004c*/ 	.word	0x00000000
        /*0050*/ 	.short	0x0002
        /*0052*/ 	.short	0x0010
        /*0054*/ 	.byte	0x00, 0xf5, 0x21, 0x00


	//----- nvinfo : EIATTR_KPARAM_INFO
	.align		4
.L_17:
        /*0058*/ 	.byte	0x04, 0x17
        /*005a*/ 	.short	(.L_19 - .L_18)
.L_18:
        /*005c*/ 	.word	0x00000000
        /*0060*/ 	.short	0x0001
        /*0062*/ 	.short	0x0008
        /*0064*/ 	.byte	0x00, 0xf5, 0x21, 0x00


	//----- nvinfo : EIATTR_KPARAM_INFO
	.align		4
.L_19:
        /*0068*/ 	.byte	0x04, 0x17
        /*006a*/ 	.short	(.L_21 - .L_20)
.L_20:
        /*006c*/ 	.word	0x00000000
        /*0070*/ 	.short	0x0000
        /*0072*/ 	.short	0x0000
        /*0074*/ 	.byte	0x00, 0xf5, 0x21, 0x00


	//----- nvinfo : EIATTR_SPARSE_MMA_MASK
	.align		4
.L_21:
        /*0078*/ 	.byte	0x03, 0x50
        /*007a*/ 	.short	0x0000


	//----- nvinfo : EIATTR_MAXREG_COUNT
	.align		4
        /*007c*/ 	.byte	0x03, 0x1b
        /*007e*/ 	.short	0x00ff


	//----- nvinfo : EIATTR_MERCURY_ISA_VERSION
	.align		4
        /*0080*/ 	.byte	0x03, 0x5f
        /*0082*/ 	.short	0x0101


	//----- nvinfo : EIATTR_VRC_CTA_INIT_COUNT
	.align		4
        /*0084*/ 	.byte	0x02, 0x4a
	.zero		1
	.zero		1


	//----- nvinfo : EIATTR_EXIT_INSTR_OFFSETS
	.align		4
        /*0088*/ 	.byte	0x04, 0x1c
        /*008a*/ 	.short	(.L_23 - .L_22)


	//   ....[0]....
.L_22:
        /*008c*/ 	.word	0x00000150


	//----- nvinfo : EIATTR_CBANK_PARAM_SIZE
	.align		4
.L_23:
        /*0090*/ 	.byte	0x03, 0x19
        /*0092*/ 	.short	0x0028


	//----- nvinfo : EIATTR_PARAM_CBANK
	.align		4
        /*0094*/ 	.byte	0x04, 0x0a
        /*0096*/ 	.short	(.L_25 - .L_24)
	.align		4
.L_24:
        /*0098*/ 	.word	index@(.nv.constant0._Z13sumArrayOnGpuPiS_S_iiii)
        /*009c*/ 	.short	0x0380
        /*009e*/ 	.short	0x0028


	//----- nvinfo : EIATTR_SW_WAR
	.align		4
.L_25:
        /*00a0*/ 	.byte	0x04, 0x36
        /*00a2*/ 	.short	(.L_27 - .L_26)
.L_26:
        /*00a4*/ 	.word	0x00000008
.L_27:


//--------------------- .nv.callgraph             --------------------------
	.section	.nv.callgraph,"",@"SHT_CUDA_CALLGRAPH"
	.align	4
	.sectionentsize	8
	.align		4
        /*0000*/ 	.word	0x00000000
	.align		4
        /*0004*/ 	.word	0xffffffff
	.align		4
        /*0008*/ 	.word	0x00000000
	.align		4
        /*000c*/ 	.word	0xfffffffe
	.align		4
        /*0010*/ 	.word	0x00000000
	.align		4
        /*0014*/ 	.word	0xfffffffd
	.align		4
        /*0018*/ 	.word	0x00000000
	.align		4
        /*001c*/ 	.word	0xfffffffc


//--------------------- .text._Z13sumArrayOnGpuPiS_S_iiii --------------------------
	.section	.text._Z13sumArrayOnGpuPiS_S_iiii,"ax",@progbits
	.align	128
        .global         _Z13sumArrayOnGpuPiS_S_iiii
        .type           _Z13sumArrayOnGpuPiS_S_iiii,@function
        .size           _Z13sumArrayOnGpuPiS_S_iiii,(.L_x_1 - _Z13sumArrayOnGpuPiS_S_iiii)
        .other          _Z13sumArrayOnGpuPiS_S_iiii,@"STO_CUDA_ENTRY STV_DEFAULT"
_Z13sumArrayOnGpuPiS_S_iiii:
.text._Z13sumArrayOnGpuPiS_S_iiii:
[----:B------:R-:W-:Y:S01]  /*0000*/  LDC R1, c[0x0][0x37c] ;  /* 0x0000df00ff017b82 */ /* 0x000fe20000000800 */
[----:B------:R-:W0:Y:S07]  /*0010*/  S2R R7, SR_TID.Y ;  /* 0x0000000000077919 */ /* 0x000e2e0000002200 */
[----:B------:R-:W-:Y:S01]  /*0020*/  S2UR UR4, SR_CTAID.Y ;  /* 0x00000000000479c3 */ /* 0x000fe20000002600 */
[----:B------:R-:W1:Y:S01]  /*0030*/  LDCU UR6, c[0x0][0x3a4] ;  /* 0x00007480ff0677ac */ /* 0x000e620008000800 */
[----:B------:R-:W2:Y:S06]  /*0040*/  S2R R9, SR_TID.X ;  /* 0x0000000000097919 */ /* 0x000eac0000002100 */
[----:B------:R-:W1:Y:S08]  /*0050*/  S2UR UR5, SR_CTAID.X ;  /* 0x00000000000579c3 */ /* 0x000e700000002500 */
[----:B------:R-:W0:Y:S08]  /*0060*/  LDC.64 R10, c[0x0][0x398] ;  /* 0x0000e600ff0a7b82 */ /* 0x000e300000000a00 */
[----:B------:R-:W3:Y:S08]  /*0070*/  LDC.64 R2, c[0x0][0x380] ;  /* 0x0000e000ff027b82 */ /* 0x000ef00000000a00 */
[----:B------:R-:W4:Y:S01]  /*0080*/  LDC.64 R4, c[0x0][0x388] ;  /* 0x0000e200ff047b82 */ /* 0x000f220000000a00 */
[----:B-1----:R-:W-:Y:S01]  /*0090*/  UIMAD UR4, UR4, UR6, UR5 ;  /* 0x00000006040472a4 */ /* 0x002fe2000f8e0205 */
[----:B------:R-:W1:Y:S05]  /*00a0*/  LDCU.64 UR6, c[0x0][0x358] ;  /* 0x00006b00ff0677ac */ /* 0x000e6a0008000a00 */
[----:B0-----:R-:W-:-:S02]  /*00b0*/  IMAD R0, R10, UR4, R7 ;  /* 0x000000040a007c24 */ /* 0x001fc4000f8e0207 */
[----:B------:R-:W0:Y:S02]  /*00c0*/  LDC.64 R6, c[0x0][0x390] ;  /* 0x0000e400ff067b82 */ /* 0x000e240000000a00 */
[----:B--2---:R-:W-:-:S04]  /*00d0*/  IMAD R9, R0, R11, R9 ;  /* 0x0000000b00097224 */ /* 0x004fc800078e0209 */
[----:B---3--:R-:W-:-:S06]  /*00e0*/  IMAD.WIDE R2, R9, 0x4, R2 ;  /* 0x0000000409027825 */ /* 0x008fcc00078e0202 */
[----:B-1----:R-:W2:Y:S01]  /*00f0*/  LDG.E R2, desc[UR6][R2.64] ;  /* 0x0000000602027981 */ /* 0x002ea2000c1e1900 */
[----:B----4-:R-:W-:-:S06]  /*0100*/  IMAD.WIDE R4, R9, 0x4, R4 ;  /* 0x0000000409047825 */ /* 0x010fcc00078e0204 */
[----:B------:R-:W2:Y:S01]  /*0110*/  LDG.E R5, desc[UR6][R4.64] ;  /* 0x0000000604057981 */ /* 0x000ea2000c1e1900 */
[----:B0-----:R-:W-:Y:S01]  /*0120*/  IMAD.WIDE R6, R9, 0x4, R6 ;  /* 0x0000000409067825 */ /* 0x001fe200078e0206 */
[----:B--2---:R-:W-:-:S05]  /*0130*/  IADD3 R9, PT, PT, R2, R5, RZ ;  /* 0x0000000502097210 */ /* 0x004fca0007ffe0ff */
[----:B------:R-:W-:Y:S01]  /*0140*/  STG.E desc[UR6][R6.64], R9 ;  /* 0x0000000906007986 */ /* 0x000fe2000c101906 */
[----:B------:R-:W-:Y:S05]  /*0150*/  EXIT ;  /* 0x000000000000794d */ /* 0x000fea0003800000 */
.L_x_0:
[----:B------:R-:W-:-:S00]  /*0160*/  BRA `(.L_x_0) ;  /* 0xfffffffc00fc7947 */ /* 0x000fc0000383ffff */
[----:B------:R-:W-:-:S00]  /*0170*/  NOP ;  /* 0x0000000000007918 */ /* 0x000fc00000000000 */
        /* <DEDUP_REMOVED lines=8> */
.L_x_1:


//--------------------- .nv.shared.reserved.0     --------------------------
	.section	.nv.shared.reserved.0,"aw",@nobits
	.weak		__nv_reservedSMEM_offset_0_alias
	.size		__nv_reservedSMEM_offset_0_alias, 0, 64
	.other		__nv_reservedSMEM_offset_0_alias,@"STO_CUDA_RESERVED_SHARED STV_DEFAULT"
__nv_reservedSMEM_offset_0_alias:
	.zero		0
	.zero		64


//--------------------- .nv.constant0._Z13sumArrayOnGpuPiS_S_iiii --------------------------
	.section	.nv.constant0._Z13sumArrayOnGpuPiS_S_iiii,"a",@progbits
	.sectionflags	@""
	.align	4
.nv.constant0._Z13sumArrayOnGpuPiS_S_iiii:
	.zero		936


//--------------------- SYMBOLS --------------------------

	.type		.nv.reservedSmem.offset0,@object
	.size		.nv.reservedSmem.offset0,0x4
